//
// Generated by NVIDIA NVVM Compiler
//
// Compiler Build ID: CL-36424714
// Cuda compilation tools, release 13.0, V13.0.88
// Based on NVVM 20.0.0
//

.version 9.0
.target sm_100
.address_size 64

	// .globl	_Z13HashingKernelPiS_S_S_S_iiS_ii

.visible .entry _Z13HashingKernelPiS_S_S_S_iiS_ii(
	.param .u64 .ptr .align 1 _Z13HashingKernelPiS_S_S_S_iiS_ii_param_0,
	.param .u64 .ptr .align 1 _Z13HashingKernelPiS_S_S_S_iiS_ii_param_1,
	.param .u64 .ptr .align 1 _Z13HashingKernelPiS_S_S_S_iiS_ii_param_2,
	.param .u64 .ptr .align 1 _Z13HashingKernelPiS_S_S_S_iiS_ii_param_3,
	.param .u64 .ptr .align 1 _Z13HashingKernelPiS_S_S_S_iiS_ii_param_4,
	.param .u32 _Z13HashingKernelPiS_S_S_S_iiS_ii_param_5,
	.param .u32 _Z13HashingKernelPiS_S_S_S_iiS_ii_param_6,
	.param .u64 .ptr .align 1 _Z13HashingKernelPiS_S_S_S_iiS_ii_param_7,
	.param .u32 _Z13HashingKernelPiS_S_S_S_iiS_ii_param_8,
	.param .u32 _Z13HashingKernelPiS_S_S_S_iiS_ii_param_9
)
{
	.reg .pred 	%p<4>;
	.reg .b32 	%r<22>;
	.reg .b64 	%rd<22>;

	ld.param.u64 	%rd2, [_Z13HashingKernelPiS_S_S_S_iiS_ii_param_0];
	ld.param.u64 	%rd3, [_Z13HashingKernelPiS_S_S_S_iiS_ii_param_1];
	ld.param.u64 	%rd4, [_Z13HashingKernelPiS_S_S_S_iiS_ii_param_2];
	ld.param.u64 	%rd5, [_Z13HashingKernelPiS_S_S_S_iiS_ii_param_3];
	ld.param.u64 	%rd6, [_Z13HashingKernelPiS_S_S_S_iiS_ii_param_4];
	ld.param.u32 	%r4, [_Z13HashingKernelPiS_S_S_S_iiS_ii_param_5];
	ld.param.u32 	%r5, [_Z13HashingKernelPiS_S_S_S_iiS_ii_param_6];
	ld.param.u64 	%rd7, [_Z13HashingKernelPiS_S_S_S_iiS_ii_param_7];
	ld.param.u32 	%r3, [_Z13HashingKernelPiS_S_S_S_iiS_ii_param_8];
	ld.param.u32 	%r6, [_Z13HashingKernelPiS_S_S_S_iiS_ii_param_9];
	cvta.to.global.u64 	%rd8, %rd7;
	cvta.to.global.u64 	%rd9, %rd4;
	cvta.to.global.u64 	%rd10, %rd5;
	cvta.to.global.u64 	%rd11, %rd3;
	cvta.to.global.u64 	%rd12, %rd6;
	mov.u32 	%r7, %tid.x;
	mov.u32 	%r8, %ntid.x;
	mov.u32 	%r9, %ctaid.x;
	mad.lo.s32 	%r10, %r8, %r9, %r7;
	mul.wide.s32 	%rd13, %r10, 4;
	add.s64 	%rd1, %rd12, %rd13;
	ld.global.u32 	%r11, [%rd1];
	mul.wide.s32 	%rd14, %r11, 4;
	add.s64 	%rd15, %rd11, %rd14;
	ld.global.u32 	%r12, [%rd15];
	add.s64 	%rd16, %rd10, %rd13;
	ld.global.u32 	%r1, [%rd16];
	mul.lo.s32 	%r13, %r1, %r12;
	add.s64 	%rd17, %rd9, %rd14;
	ld.global.u32 	%r14, [%rd17];
	mad.lo.s32 	%r15, %r14, %r14, %r13;
	mul.lo.s32 	%r16, %r15, %r1;
	rem.u32 	%r17, %r16, %r5;
	rem.u32 	%r2, %r17, %r4;
	add.s64 	%rd18, %rd8, %rd13;
	ld.global.u32 	%r18, [%rd18];
	setp.ne.s32 	%p1, %r18, 1;
	setp.ne.s32 	%p2, %r6, 0;
	and.pred  	%p3, %p2, %p1;
	@%p3 bra 	$L__BB0_2;
	cvta.to.global.u64 	%rd19, %rd2;
	mul.wide.u32 	%rd20, %r2, 4;
	add.s64 	%rd21, %rd19, %rd20;
	st.global.u32 	[%rd21], %r1;
	ld.global.u32 	%r19, [%rd1];
	add.s32 	%r20, %r19, 1;
	rem.s32 	%r21, %r20, %r3;
	st.global.u32 	[%rd1], %r21;
$L__BB0_2:
	ret;

}
	// .globl	_Z15CheckKickKernelPiS_S_S_S_iiS_i
.visible .entry _Z15CheckKickKernelPiS_S_S_S_iiS_i(
	.param .u64 .ptr .align 1 _Z15CheckKickKernelPiS_S_S_S_iiS_i_param_0,
	.param .u64 .ptr .align 1 _Z15CheckKickKernelPiS_S_S_S_iiS_i_param_1,
	.param .u64 .ptr .align 1 _Z15CheckKickKernelPiS_S_S_S_iiS_i_param_2,
	.param .u64 .ptr .align 1 _Z15CheckKickKernelPiS_S_S_S_iiS_i_param_3,
	.param .u64 .ptr .align 1 _Z15CheckKickKernelPiS_S_S_S_iiS_i_param_4,
	.param .u32 _Z15CheckKickKernelPiS_S_S_S_iiS_i_param_5,
	.param .u32 _Z15CheckKickKernelPiS_S_S_S_iiS_i_param_6,
	.param .u64 .ptr .align 1 _Z15CheckKickKernelPiS_S_S_S_iiS_i_param_7,
	.param .u32 _Z15CheckKickKernelPiS_S_S_S_iiS_i_param_8
)
{
	.reg .pred 	%p<2>;
	.reg .b32 	%r<22>;
	.reg .b64 	%rd<22>;

	ld.param.u64 	%rd1, [_Z15CheckKickKernelPiS_S_S_S_iiS_i_param_0];
	ld.param.u64 	%rd2, [_Z15CheckKickKernelPiS_S_S_S_iiS_i_param_1];
	ld.param.u64 	%rd3, [_Z15CheckKickKernelPiS_S_S_S_iiS_i_param_2];
	ld.param.u64 	%rd4, [_Z15CheckKickKernelPiS_S_S_S_iiS_i_param_3];
	ld.param.u64 	%rd5, [_Z15CheckKickKernelPiS_S_S_S_iiS_i_param_4];
	ld.param.u32 	%r1, [_Z15CheckKickKernelPiS_S_S_S_iiS_i_param_5];
	ld.param.u32 	%r2, [_Z15CheckKickKernelPiS_S_S_S_iiS_i_param_6];
	ld.param.u64 	%rd6, [_Z15CheckKickKernelPiS_S_S_S_iiS_i_param_7];
	ld.param.u32 	%r3, [_Z15CheckKickKernelPiS_S_S_S_iiS_i_param_8];
	cvta.to.global.u64 	%rd7, %rd1;
	cvta.to.global.u64 	%rd8, %rd3;
	cvta.to.global.u64 	%rd9, %rd4;
	cvta.to.global.u64 	%rd10, %rd2;
	cvta.to.global.u64 	%rd11, %rd5;
	mov.u32 	%r4, %tid.x;
	mov.u32 	%r5, %ntid.x;
	mov.u32 	%r6, %ctaid.x;
	mad.lo.s32 	%r7, %r5, %r6, %r4;
	mul.wide.s32 	%rd12, %r7, 4;
	add.s64 	%rd13, %rd11, %rd12;
	ld.global.u32 	%r8, [%rd13];
	add.s32 	%r9, %r3, %r8;
	add.s32 	%r10, %r9, -1;
	rem.s32 	%r11, %r10, %r3;
	mul.wide.s32 	%rd14, %r11, 4;
	add.s64 	%rd15, %rd10, %rd14;
	ld.global.u32 	%r12, [%rd15];
	add.s64 	%rd16, %rd9, %rd12;
	ld.global.u32 	%r13, [%rd16];
	mul.lo.s32 	%r14, %r13, %r12;
	add.s64 	%rd17, %rd8, %rd14;
	ld.global.u32 	%r15, [%rd17];
	mad.lo.s32 	%r16, %r15, %r15, %r14;
	mul.lo.s32 	%r17, %r16, %r13;
	rem.u32 	%r18, %r17, %r2;
	rem.u32 	%r19, %r18, %r1;
	mul.wide.u32 	%rd18, %r19, 4;
	add.s64 	%rd19, %rd7, %rd18;
	ld.global.u32 	%r20, [%rd19];
	setp.ne.s32 	%p1, %r20, %r13;
	selp.u32 	%r21, 1, 0, %p1;
	cvta.to.global.u64 	%rd20, %rd6;
	add.s64 	%rd21, %rd20, %rd12;
	st.global.u32 	[%rd21], %r21;
	ret;

}
	// .globl	_Z12LookUpKernelPiS_S_iiiS_S_
.visible .entry _Z12LookUpKernelPiS_S_iiiS_S_(
	.param .u64 .ptr .align 1 _Z12LookUpKernelPiS_S_iiiS_S__param_0,
	.param .u64 .ptr .align 1 _Z12LookUpKernelPiS_S_iiiS_S__param_1,
	.param .u64 .ptr .align 1 _Z12LookUpKernelPiS_S_iiiS_S__param_2,
	.param .u32 _Z12LookUpKernelPiS_S_iiiS_S__param_3,
	.param .u32 _Z12LookUpKernelPiS_S_iiiS_S__param_4,
	.param .u32 _Z12LookUpKernelPiS_S_iiiS_S__param_5,
	.param .u64 .ptr .align 1 _Z12LookUpKernelPiS_S_iiiS_S__param_6,
	.param .u64 .ptr .align 1 _Z12LookUpKernelPiS_S_iiiS_S__param_7
)
{
	.reg .pred 	%p<4>;
	.reg .b32 	%r<20>;
	.reg .b64 	%rd<20>;

	ld.param.u64 	%rd4, [_Z12LookUpKernelPiS_S_iiiS_S__param_0];
	ld.param.u64 	%rd5, [_Z12LookUpKernelPiS_S_iiiS_S__param_1];
	ld.param.u64 	%rd6, [_Z12LookUpKernelPiS_S_iiiS_S__param_2];
	ld.param.u32 	%r5, [_Z12LookUpKernelPiS_S_iiiS_S__param_3];
	ld.param.u32 	%r6, [_Z12LookUpKernelPiS_S_iiiS_S__param_4];
	ld.param.u32 	%r7, [_Z12LookUpKernelPiS_S_iiiS_S__param_5];
	ld.param.u64 	%rd7, [_Z12LookUpKernelPiS_S_iiiS_S__param_6];
	ld.param.u64 	%rd8, [_Z12LookUpKernelPiS_S_iiiS_S__param_7];
	mov.u32 	%r8, %tid.x;
	mov.u32 	%r9, %ntid.x;
	mov.u32 	%r10, %ctaid.x;
	mad.lo.s32 	%r1, %r9, %r10, %r8;
	setp.lt.s32 	%p1, %r5, 1;
	@%p1 bra 	$L__BB2_5;
	cvta.to.global.u64 	%rd9, %rd7;
	mul.wide.s32 	%rd10, %r1, 4;
	add.s64 	%rd11, %rd9, %rd10;
	ld.global.u32 	%r2, [%rd11];
	cvta.to.global.u64 	%rd1, %rd5;
	cvta.to.global.u64 	%rd2, %rd6;
	cvta.to.global.u64 	%rd3, %rd4;
	mov.b32 	%r19, 0;
	bra.uni 	$L__BB2_3;
$L__BB2_2:
	add.s32 	%r19, %r19, 1;
	setp.eq.s32 	%p3, %r19, %r5;
	@%p3 bra 	$L__BB2_5;
$L__BB2_3:
	mul.wide.u32 	%rd12, %r19, 4;
	add.s64 	%rd13, %rd1, %rd12;
	ld.global.u32 	%r12, [%rd13];
	add.s64 	%rd14, %rd2, %rd12;
	ld.global.u32 	%r13, [%rd14];
	mad.lo.s32 	%r14, %r2, %r12, %r13;
	rem.u32 	%r15, %r14, %r7;
	rem.u32 	%r16, %r15, %r6;
	mul.wide.s32 	%rd15, %r16, 4;
	add.s64 	%rd16, %rd3, %rd15;
	ld.global.u32 	%r17, [%rd16];
	setp.ne.s32 	%p2, %r17, %r2;
	@%p2 bra 	$L__BB2_2;
	cvta.to.global.u64 	%rd17, %rd8;
	add.s64 	%rd19, %rd17, %rd10;
	mov.b32 	%r18, 1;
	st.global.u32 	[%rd19], %r18;
$L__BB2_5:
	ret;

}


// ===== COMPILED SASS (sm_100) =====

	.target	sm_100

	.elftype	@"ET_EXEC"


//--------------------- .note.nv.tkinfo           --------------------------
	.section	.note.nv.tkinfo,"",@"SHT_NOTE"
	.sectionflags	@"SHF_NOTE_NV_TKINFO"
	.tkinfo
        /*0018*/ 	.word	0x00000002
        /*0030*/ 	.string	""
        /*0030*/ 	.string	"ptxas"
        /*0030*/ 	.string	"Cuda compilation tools, release 13.0, V13.0.88"
        /*0030*/ 	.string	"Build cuda_13.0.r13.0/compiler.36424714_0"
        /*0030*/ 	.string	"-arch sm_100 -m 64 "



//--------------------- .note.nv.cuinfo           --------------------------
	.section	.note.nv.cuinfo,"",@"SHT_NOTE"
	.sectionflags	@"SHF_NOTE_NV_CUINFO"
        /*0018*/ 	.short	0x0002
        /*001a*/ 	.short	0x0064
        /*001c*/ 	.short	0x0082
	.zero		2


//--------------------- .nv.info                  --------------------------
	.section	.nv.info,"",@"SHT_CUDA_INFO"
	.align	4


	//----- nvinfo : EIATTR_REGCOUNT
	.align		4
        /*0000*/ 	.byte	0x04, 0x2f
        /*0002*/ 	.short	(.L_1 - .L_0)
	.align		4
.L_0:
        /*0004*/ 	.word	index@(_Z13HashingKernelPiS_S_S_S_iiS_ii)
        /*0008*/ 	.word	0x00000011


	//----- nvinfo : EIATTR_FRAME_SIZE
	.align		4
.L_1:
        /*000c*/ 	.byte	0x04, 0x11
        /*000e*/ 	.short	(.L_3 - .L_2)
	.align		4
.L_2:
        /*0010*/ 	.word	index@(_Z13HashingKernelPiS_S_S_S_iiS_ii)
        /*0014*/ 	.word	0x00000000


	//----- nvinfo : EIATTR_REGCOUNT
	.align		4
.L_3:
        /*0018*/ 	.byte	0x04, 0x2f
        /*001a*/ 	.short	(.L_5 - .L_4)
	.align		4
.L_4:
        /*001c*/ 	.word	index@(_Z15CheckKickKernelPiS_S_S_S_iiS_i)
        /*0020*/ 	.word	0x0000000f


	//----- nvinfo : EIATTR_FRAME_SIZE
	.align		4
.L_5:
        /*0024*/ 	.byte	0x04, 0x11
        /*0026*/ 	.short	(.L_7 - .L_6)
	.align		4
.L_6:
        /*0028*/ 	.word	index@(_Z15CheckKickKernelPiS_S_S_S_iiS_i)
        /*002c*/ 	.word	0x00000000


	//----- nvinfo : EIATTR_REGCOUNT
	.align		4
.L_7:
        /*0030*/ 	.byte	0x04, 0x2f
        /*0032*/ 	.short	(.L_9 - .L_8)
	.align		4
.L_8:
        /*0034*/ 	.word	index@(_Z12LookUpKernelPiS_S_iiiS_S_)
        /*0038*/ 	.word	0x00000016


	//----- nvinfo : EIATTR_FRAME_SIZE
	.align		4
.L_9:
        /*003c*/ 	.byte	0x04, 0x11
        /*003e*/ 	.short	(.L_11 - .L_10)
	.align		4
.L_10:
        /*0040*/ 	.word	index@(_Z12LookUpKernelPiS_S_iiiS_S_)
        /*0044*/ 	.word	0x00000000


	//----- nvinfo : EIATTR_MIN_STACK_SIZE
	.align		4
.L_11:
        /*0048*/ 	.byte	0x04, 0x12
        /*004a*/ 	.short	(.L_13 - .L_12)
	.align		4
.L_12:
        /*004c*/ 	.word	index@(_Z12LookUpKernelPiS_S_iiiS_S_)
        /*0050*/ 	.word	0x00000000


	//----- nvinfo : EIATTR_MIN_STACK_SIZE
	.align		4
.L_13:
        /*0054*/ 	.byte	0x04, 0x12
        /*0056*/ 	.short	(.L_15 - .L_14)
	.align		4
.L_14:
        /*0058*/ 	.word	index@(_Z15CheckKickKernelPiS_S_S_S_iiS_i)
        /*005c*/ 	.word	0x00000000


	//----- nvinfo : EIATTR_MIN_STACK_SIZE
	.align		4
.L_15:
        /*0060*/ 	.byte	0x04, 0x12
        /*0062*/ 	.short	(.L_17 - .L_16)
	.align		4
.L_16:
        /*0064*/ 	.word	index@(_Z13HashingKernelPiS_S_S_S_iiS_ii)
        /*0068*/ 	.word	0x00000000
.L_17:


//--------------------- .nv.compat                --------------------------
	.section	.nv.compat,"",@"SHT_CUDA_COMPAT_INFO"
	.align	4
        /*0000*/ 	.byte	0x02, 0x09, 0x00, 0x00, 0x02, 0x02, 0x01, 0x00, 0x02, 0x05, 0x05, 0x00, 0x03, 0x07, 0x01, 0x01
        /*0010*/ 	.byte	0x02, 0x03, 0x00, 0x00, 0x02, 0x06, 0x01, 0x00, 0x04, 0x0b, 0x08, 0x00, 0x09, 0x00, 0x00, 0x00
        /*0020*/ 	.byte	0x00, 0x00, 0x00, 0x00


//--------------------- .nv.info._Z12LookUpKernelPiS_S_iiiS_S_ --------------------------
	.section	.nv.info._Z12LookUpKernelPiS_S_iiiS_S_,"",@"SHT_CUDA_INFO"
	.sectionflags	@""
	.align	4


	//----- nvinfo : EIATTR_CUDA_API_VERSION
	.align		4
        /*0000*/ 	.byte	0x04, 0x37
        /*0002*/ 	.short	(.L_19 - .L_18)
.L_18:
        /*0004*/ 	.word	0x00000082


	//----- nvinfo : EIATTR_KPARAM_INFO
	.align		4
.L_19:
        /*0008*/ 	.byte	0x04, 0x17
        /*000a*/ 	.short	(.L_21 - .L_20)
.L_20:
        /*000c*/ 	.word	0x00000000
        /*0010*/ 	.short	0x0007
        /*0012*/ 	.short	0x0030
        /*0014*/ 	.byte	0x00, 0xf5, 0x21, 0x00


	//----- nvinfo : EIATTR_KPARAM_INFO
	.align		4
.L_21:
        /*0018*/ 	.byte	0x04, 0x17
        /*001a*/ 	.short	(.L_23 - .L_22)
.L_22:
        /*001c*/ 	.word	0x00000000
        /*0020*/ 	.short	0x0006
        /*0022*/ 	.short	0x0028
        /*0024*/ 	.byte	0x00, 0xf5, 0x21, 0x00


	//----- nvinfo : EIATTR_KPARAM_INFO
	.align		4
.L_23:
        /*0028*/ 	.byte	0x04, 0x17
        /*002a*/ 	.short	(.L_25 - .L_24)
.L_24:
        /*002c*/ 	.word	0x00000000
        /*0030*/ 	.short	0x0005
        /*0032*/ 	.short	0x0020
        /*0034*/ 	.byte	0x00, 0xf0, 0x11, 0x00


	//----- nvinfo : EIATTR_KPARAM_INFO
	.align		4
.L_25:
        /*0038*/ 	.byte	0x04, 0x17
        /*003a*/ 	.short	(.L_27 - .L_26)
.L_26:
        /*003c*/ 	.word	0x00000000
        /*0040*/ 	.short	0x0004
        /*0042*/ 	.short	0x001c
        /*0044*/ 	.byte	0x00, 0xf0, 0x11, 0x00


	//----- nvinfo : EIATTR_KPARAM_INFO
	.align		4
.L_27:
        /*0048*/ 	.byte	0x04, 0x17
        /*004a*/ 	.short	(.L_29 - .L_28)
.L_28:
        /*004c*/ 	.word	0x00000000
        /*0050*/ 	.short	0x0003
        /*0052*/ 	.short	0x0018
        /*0054*/ 	.byte	0x00, 0xf0, 0x11, 0x00


	//----- nvinfo : EIATTR_KPARAM_INFO
	.align		4
.L_29:
        /*0058*/ 	.byte	0x04, 0x17
        /*005a*/ 	.short	(.L_31 - .L_30)
.L_30:
        /*005c*/ 	.word	0x00000000
        /*0060*/ 	.short	0x0002
        /*0062*/ 	.short	0x0010
        /*0064*/ 	.byte	0x00, 0xf5, 0x21, 0x00


	//----- nvinfo : EIATTR_KPARAM_INFO
	.align		4
.L_31:
        /*0068*/ 	.byte	0x04, 0x17
        /*006a*/ 	.short	(.L_33 - .L_32)
.L_32:
        /*006c*/ 	.word	0x00000000
        /*0070*/ 	.short	0x0001
        /*0072*/ 	.short	0x0008
        /*0074*/ 	.byte	0x00, 0xf5, 0x21, 0x00


	//----- nvinfo : EIATTR_KPARAM_INFO
	.align		4
.L_33:
        /*0078*/ 	.byte	0x04, 0x17
        /*007a*/ 	.short	(.L_35 - .L_34)
.L_34:
        /*007c*/ 	.word	0x00000000
        /*0080*/ 	.short	0x0000
        /*0082*/ 	.short	0x0000
        /*0084*/ 	.byte	0x00, 0xf5, 0x21, 0x00


	//----- nvinfo : EIATTR_SPARSE_MMA_MASK
	.align		4
.L_35:
        /*0088*/ 	.byte	0x03, 0x50
        /*008a*/ 	.short	0x0000


	//----- nvinfo : EIATTR_MAXREG_COUNT
	.align		4
        /*008c*/ 	.byte	0x03, 0x1b
        /*008e*/ 	.short	0x00ff


	//----- nvinfo : EIATTR_MERCURY_ISA_VERSION
	.align		4
        /*0090*/ 	.byte	0x03, 0x5f
        /*0092*/ 	.short	0x0101


	//----- nvinfo : EIATTR_VRC_CTA_INIT_COUNT
	.align		4
        /*0094*/ 	.byte	0x02, 0x4a
	.zero		1
	.zero		1


	//----- nvinfo : EIATTR_EXIT_INSTR_OFFSETS
	.align		4
        /*0098*/ 	.byte	0x04, 0x1c
        /*009a*/ 	.short	(.L_37 - .L_36)


	//   ....[0]....
.L_36:
        /*009c*/ 	.word	0x00000050


	//   ....[1]....
        /*00a0*/ 	.word	0x00000460


	//   ....[2]....
        /*00a4*/ 	.word	0x00000650


	//----- nvinfo : EIATTR_CRS_STACK_SIZE
	.align		4
.L_37:
        /*00a8*/ 	.byte	0x04, 0x1e
        /*00aa*/ 	.short	(.L_39 - .L_38)
.L_38:
        /*00ac*/ 	.word	0x00000000


	//----- nvinfo : EIATTR_CBANK_PARAM_SIZE
	.align		4
.L_39:
        /*00b0*/ 	.byte	0x03, 0x19
        /*00b2*/ 	.short	0x0038


	//----- nvinfo : EIATTR_PARAM_CBANK
	.align		4
        /*00b4*/ 	.byte	0x04, 0x0a
        /*00b6*/ 	.short	(.L_41 - .L_40)
	.align		4
.L_40:
        /*00b8*/ 	.word	index@(.nv.constant0._Z12LookUpKernelPiS_S_iiiS_S_)
        /*00bc*/ 	.short	0x0380
        /*00be*/ 	.short	0x0038


	//----- nvinfo : EIATTR_SW_WAR
	.align		4
.L_41:
        /*00c0*/ 	.byte	0x04, 0x36
        /*00c2*/ 	.short	(.L_43 - .L_42)
.L_42:
        /*00c4*/ 	.word	0x00000008
.L_43:


//--------------------- .nv.info._Z15CheckKickKernelPiS_S_S_S_iiS_i --------------------------
	.section	.nv.info._Z15CheckKickKernelPiS_S_S_S_iiS_i,"",@"SHT_CUDA_INFO"
	.sectionflags	@""
	.align	4


	//----- nvinfo : EIATTR_CUDA_API_VERSION
	.align		4
        /*0000*/ 	.byte	0x04, 0x37
        /*0002*/ 	.short	(.L_45 - .L_44)
.L_44:
        /*0004*/ 	.word	0x00000082


	//----- nvinfo : EIATTR_KPARAM_INFO
	.align		4
.L_45:
        /*0008*/ 	.byte	0x04, 0x17
        /*000a*/ 	.short	(.L_47 - .L_46)
.L_46:
        /*000c*/ 	.word	0x00000000
        /*0010*/ 	.short	0x0008
        /*0012*/ 	.short	0x0038
        /*0014*/ 	.byte	0x00, 0xf0, 0x11, 0x00


	//----- nvinfo : EIATTR_KPARAM_INFO
	.align		4
.L_47:
        /*0018*/ 	.byte	0x04, 0x17
        /*001a*/ 	.short	(.L_49 - .L_48)
.L_48:
        /*001c*/ 	.word	0x00000000
        /*0020*/ 	.short	0x0007
        /*0022*/ 	.short	0x0030
        /*0024*/ 	.byte	0x00, 0xf5, 0x21, 0x00


	//----- nvinfo : EIATTR_KPARAM_INFO
	.align		4
.L_49:
        /*0028*/ 	.byte	0x04, 0x17
        /*002a*/ 	.short	(.L_51 - .L_50)
.L_50:
        /*002c*/ 	.word	0x00000000
        /*0030*/ 	.short	0x0006
        /*0032*/ 	.short	0x002c
        /*0034*/ 	.byte	0x00, 0xf0, 0x11, 0x00


	//----- nvinfo : EIATTR_KPARAM_INFO
	.align		4
.L_51:
        /*0038*/ 	.byte	0x04, 0x17
        /*003a*/ 	.short	(.L_53 - .L_52)
.L_52:
        /*003c*/ 	.word	0x00000000
        /*0040*/ 	.short	0x0005
        /*0042*/ 	.short	0x0028
        /*0044*/ 	.byte	0x00, 0xf0, 0x11, 0x00


	//----- nvinfo : EIATTR_KPARAM_INFO
	.align		4
.L_53:
        /*0048*/ 	.byte	0x04, 0x17
        /*004a*/ 	.short	(.L_55 - .L_54)
.L_54:
        /*004c*/ 	.word	0x00000000
        /*0050*/ 	.short	0x0004
        /*0052*/ 	.short	0x0020
        /*0054*/ 	.byte	0x00, 0xf5, 0x21, 0x00


	//----- nvinfo : EIATTR_KPARAM_INFO
	.align		4
.L_55:
        /*0058*/ 	.byte	0x04, 0x17
        /*005a*/ 	.short	(.L_57 - .L_56)
.L_56:
        /*005c*/ 	.word	0x00000000
        /*0060*/ 	.short	0x0003
        /*0062*/ 	.short	0x0018
        /*0064*/ 	.byte	0x00, 0xf5, 0x21, 0x00


	//----- nvinfo : EIATTR_KPARAM_INFO
	.align		4
.L_57:
        /*0068*/ 	.byte	0x04, 0x17
        /*006a*/ 	.short	(.L_59 - .L_58)
.L_58:
        /*006c*/ 	.word	0x00000000
        /*0070*/ 	.short	0x0002
        /*0072*/ 	.short	0x0010
        /*0074*/ 	.byte	0x00, 0xf5, 0x21, 0x00


	//----- nvinfo : EIATTR_KPARAM_INFO
	.align		4
.L_59:
        /*0078*/ 	.byte	0x04, 0x17
        /*007a*/ 	.short	(.L_61 - .L_60)
.L_60:
        /*007c*/ 	.word	0x00000000
        /*0080*/ 	.short	0x0001
        /*0082*/ 	.short	0x0008
        /*0084*/ 	.byte	0x00, 0xf5, 0x21, 0x00


	//----- nvinfo : EIATTR_KPARAM_INFO
	.align		4
.L_61:
        /*0088*/ 	.byte	0x04, 0x17
        /*008a*/ 	.short	(.L_63 - .L_62)
.L_62:
        /*008c*/ 	.word	0x00000000
        /*0090*/ 	.short	0x0000
        /*0092*/ 	.short	0x0000
        /*0094*/ 	.byte	0x00, 0xf5, 0x21, 0x00


	//----- nvinfo : EIATTR_SPARSE_MMA_MASK
	.align		4
.L_63:
        /*0098*/ 	.byte	0x03, 0x50
        /*009a*/ 	.short	0x0000


	//----- nvinfo : EIATTR_MAXREG_COUNT
	.align		4
        /*009c*/ 	.byte	0x03, 0x1b
        /*009e*/ 	.short	0x00ff


	//----- nvinfo : EIATTR_MERCURY_ISA_VERSION
	.align		4
        /*00a0*/ 	.byte	0x03, 0x5f
        /*00a2*/ 	.short	0x0101


	//----- nvinfo : EIATTR_VRC_CTA_INIT_COUNT
	.align		4
        /*00a4*/ 	.byte	0x02, 0x4a
	.zero		1
	.zero		1


	//----- nvinfo : EIATTR_EXIT_INSTR_OFFSETS
	.align		4
        /*00a8*/ 	.byte	0x04, 0x1c
        /*00aa*/ 	.short	(.L_65 - .L_64)


	//   ....[0]....
.L_64:
        /*00ac*/ 	.word	0x00000570


	//----- nvinfo : EIATTR_CBANK_PARAM_SIZE
	.align		4
.L_65:
        /*00b0*/ 	.byte	0x03, 0x19
        /*00b2*/ 	.short	0x003c


	//----- nvinfo : EIATTR_PARAM_CBANK
	.align		4
        /*00b4*/ 	.byte	0x04, 0x0a
        /*00b6*/ 	.short	(.L_67 - .L_66)
	.align		4
.L_66:
        /*00b8*/ 	.word	index@(.nv.constant0._Z15CheckKickKernelPiS_S_S_S_iiS_i)
        /*00bc*/ 	.short	0x0380
        /*00be*/ 	.short	0x003c


	//----- nvinfo : EIATTR_SW_WAR
	.align		4
.L_67:
        /*00c0*/ 	.byte	0x04, 0x36
        /*00c2*/ 	.short	(.L_69 - .L_68)
.L_68:
        /*00c4*/ 	.word	0x00000008
.L_69:


//--------------------- .nv.info._Z13HashingKernelPiS_S_S_S_iiS_ii --------------------------
	.section	.nv.info._Z13HashingKernelPiS_S_S_S_iiS_ii,"",@"SHT_CUDA_INFO"
	.sectionflags	@""
	.align	4


	//----- nvinfo : EIATTR_CUDA_API_VERSION
	.align		4
        /*0000*/ 	.byte	0x04, 0x37
        /*0002*/ 	.short	(.L_71 - .L_70)
.L_70:
        /*0004*/ 	.word	0x00000082


	//----- nvinfo : EIATTR_KPARAM_INFO
	.align		4
.L_71:
        /*0008*/ 	.byte	0x04, 0x17
        /*000a*/ 	.short	(.L_73 - .L_72)
.L_72:
        /*000c*/ 	.word	0x00000000
        /*0010*/ 	.short	0x0009
        /*0012*/ 	.short	0x003c
        /*0014*/ 	.byte	0x00, 0xf0, 0x11, 0x00


	//----- nvinfo : EIATTR_KPARAM_INFO
	.align		4
.L_73:
        /*0018*/ 	.byte	0x04, 0x17
        /*001a*/ 	.short	(.L_75 - .L_74)
.L_74:
        /*001c*/ 	.word	0x00000000
        /*0020*/ 	.short	0x0008
        /*0022*/ 	.short	0x0038
        /*0024*/ 	.byte	0x00, 0xf0, 0x11, 0x00


	//----- nvinfo : EIATTR_KPARAM_INFO
	.align		4
.L_75:
        /*0028*/ 	.byte	0x04, 0x17
        /*002a*/ 	.short	(.L_77 - .L_76)
.L_76:
        /*002c*/ 	.word	0x00000000
        /*0030*/ 	.short	0x0007
        /*0032*/ 	.short	0x0030
        /*0034*/ 	.byte	0x00, 0xf5, 0x21, 0x00


	//----- nvinfo : EIATTR_KPARAM_INFO
	.align		4
.L_77:
        /*0038*/ 	.byte	0x04, 0x17
        /*003a*/ 	.short	(.L_79 - .L_78)
.L_78:
        /*003c*/ 	.word	0x00000000
        /*0040*/ 	.short	0x0006
        /*0042*/ 	.short	0x002c
        /*0044*/ 	.byte	0x00, 0xf0, 0x11, 0x00


	//----- nvinfo : EIATTR_KPARAM_INFO
	.align		4
.L_79:
        /*0048*/ 	.byte	0x04, 0x17
        /*004a*/ 	.short	(.L_81 - .L_80)
.L_80:
        /*004c*/ 	.word	0x00000000
        /*0050*/ 	.short	0x0005
        /*0052*/ 	.short	0x0028
        /*0054*/ 	.byte	0x00, 0xf0, 0x11, 0x00


	//----- nvinfo : EIATTR_KPARAM_INFO
	.align		4
.L_81:
        /*0058*/ 	.byte	0x04, 0x17
        /*005a*/ 	.short	(.L_83 - .L_82)
.L_82:
        /*005c*/ 	.word	0x00000000
        /*0060*/ 	.short	0x0004
        /*0062*/ 	.short	0x0020
        /*0064*/ 	.byte	0x00, 0xf5, 0x21, 0x00


	//----- nvinfo : EIATTR_KPARAM_INFO
	.align		4
.L_83:
        /*0068*/ 	.byte	0x04, 0x17
        /*006a*/ 	.short	(.L_85 - .L_84)
.L_84:
        /*006c*/ 	.word	0x00000000
        /*0070*/ 	.short	0x0003
        /*0072*/ 	.short	0x0018
        /*0074*/ 	.byte	0x00, 0xf5, 0x21, 0x00


	//----- nvinfo : EIATTR_KPARAM_INFO
	.align		4
.L_85:
        /*0078*/ 	.byte	0x04, 0x17
        /*007a*/ 	.short	(.L_87 - .L_86)
.L_86:
        /*007c*/ 	.word	0x00000000
        /*0080*/ 	.short	0x0002
        /*0082*/ 	.short	0x0010
        /*0084*/ 	.byte	0x00, 0xf5, 0x21, 0x00


	//----- nvinfo : EIATTR_KPARAM_INFO
	.align		4
.L_87:
        /*0088*/ 	.byte	0x04, 0x17
        /*008a*/ 	.short	(.L_89 - .L_88)
.L_88:
        /*008c*/ 	.word	0x00000000
        /*0090*/ 	.short	0x0001
        /*0092*/ 	.short	0x0008
        /*0094*/ 	.byte	0x00, 0xf5, 0x21, 0x00


	//----- nvinfo : EIATTR_KPARAM_INFO
	.align		4
.L_89:
        /*0098*/ 	.byte	0x04, 0x17
        /*009a*/ 	.short	(.L_91 - .L_90)
.L_90:
        /*009c*/ 	.word	0x00000000
        /*00a0*/ 	.short	0x0000
        /*00a2*/ 	.short	0x0000
        /*00a4*/ 	.byte	0x00, 0xf5, 0x21, 0x00


	//----- nvinfo : EIATTR_SPARSE_MMA_MASK
	.align		4
.L_91:
        /*00a8*/ 	.byte	0x03, 0x50
        /*00aa*/ 	.short	0x0000


	//----- nvinfo : EIATTR_MAXREG_COUNT
	.align		4
        /*00ac*/ 	.byte	0x03, 0x1b
        /*00ae*/ 	.short	0x00ff


	//----- nvinfo : EIATTR_MERCURY_ISA_VERSION
	.align		4
        /*00b0*/ 	.byte	0x03, 0x5f
        /*00b2*/ 	.short	0x0101


	//----- nvinfo : EIATTR_VRC_CTA_INIT_COUNT
	.align		4
        /*00b4*/ 	.byte	0x02, 0x4a
	.zero		1
	.zero		1


	//----- nvinfo : EIATTR_EXIT_INSTR_OFFSETS
	.align		4
        /*00b8*/ 	.byte	0x04, 0x1c
        /*00ba*/ 	.short	(.L_93 - .L_92)


	//   ....[0]....
.L_92:
        /*00bc*/ 	.word	0x000003e0


	//   ....[1]....
        /*00c0*/ 	.word	0x000005b0


	//----- nvinfo : EIATTR_CBANK_PARAM_SIZE
	.align		4
.L_93:
        /*00c4*/ 	.byte	0x03, 0x19
        /*00c6*/ 	.short	0x0040


	//----- nvinfo : EIATTR_PARAM_CBANK
	.align		4
        /*00c8*/ 	.byte	0x04, 0x0a
        /*00ca*/ 	.short	(.L_95 - .L_94)
	.align		4
.L_94:
        /*00cc*/ 	.word	index@(.nv.constant0._Z13HashingKernelPiS_S_S_S_iiS_ii)
        /*00d0*/ 	.short	0x0380
        /*00d2*/ 	.short	0x0040


	//----- nvinfo : EIATTR_SW_WAR
	.align		4
.L_95:
        /*00d4*/ 	.byte	0x04, 0x36
        /*00d6*/ 	.short	(.L_97 - .L_96)
.L_96:
        /*00d8*/ 	.word	0x00000008
.L_97:


//--------------------- .nv.callgraph             --------------------------
	.section	.nv.callgraph,"",@"SHT_CUDA_CALLGRAPH"
	.align	4
	.sectionentsize	8
	.align		4
        /*0000*/ 	.word	0x00000000
	.align		4
        /*0004*/ 	.word	0xffffffff
	.align		4
        /*0008*/ 	.word	0x00000000
	.align		4
        /*000c*/ 	.word	0xfffffffe
	.align		4
        /*0010*/ 	.word	0x00000000
	.align		4
        /*0014*/ 	.word	0xfffffffd
	.align		4
        /*0018*/ 	.word	0x00000000
	.align		4
        /*001c*/ 	.word	0xfffffffc


//--------------------- .text._Z12LookUpKernelPiS_S_iiiS_S_ --------------------------
	.section	.text._Z12LookUpKernelPiS_S_iiiS_S_,"ax",@progbits
	.align	128
        .global         _Z12LookUpKernelPiS_S_iiiS_S_
        .type           _Z12LookUpKernelPiS_S_iiiS_S_,@function
        .size           _Z12LookUpKernelPiS_S_iiiS_S_,(.L_x_6 - _Z12LookUpKernelPiS_S_iiiS_S_)
        .other          _Z12LookUpKernelPiS_S_iiiS_S_,@"STO_CUDA_ENTRY STV_DEFAULT"
_Z12LookUpKernelPiS_S_iiiS_S_:
.text._Z12LookUpKernelPiS_S_iiiS_S_:
[----:B------:R-:W-:Y:S08]  /*0000*/  LDC R1, c[0x0][0x37c] ;  /* 0x0000df00ff017b82 */ /* 0x000ff00000000800 */
[----:B------:R-:W0:Y:S01]  /*0010*/  LDC R0, c[0x0][0x398] ;  /* 0x0000e600ff007b82 */ /* 0x000e220000000800 */
[----:B------:R-:W1:Y:S01]  /*0020*/  S2R R9, SR_CTAID.X ;  /* 0x0000000000097919 */ /* 0x000e620000002500 */
[----:B0-----:R-:W-:-:S02]  /*0030*/  ISETP.GE.AND P0, PT, R0, 0x1, PT ;  /* 0x000000010000780c */ /* 0x001fc40003f06270 */
[----:B------:R-:W0:Y:S11]  /*0040*/  S2R R0, SR_TID.X ;  /* 0x0000000000007919 */ /* 0x000e360000002100 */
[----:B-1----:R-:W-:Y:S05]  /*0050*/  @!P0 EXIT ;  /* 0x000000000000894d */ /* 0x002fea0003800000 */
[----:B------:R-:W1:Y:S01]  /*0060*/  LDC.64 R2, c[0x0][0x3a8] ;  /* 0x0000ea00ff027b82 */ /* 0x000e620000000a00 */
[----:B------:R-:W0:Y:S01]  /*0070*/  LDCU UR6, c[0x0][0x360] ;  /* 0x00006c00ff0677ac */ /* 0x000e220008000800 */
[----:B------:R-:W2:Y:S06]  /*0080*/  LDCU.64 UR4, c[0x0][0x358] ;  /* 0x00006b00ff0477ac */ /* 0x000eac0008000a00 */
[----:B------:R-:W3:Y:S01]  /*0090*/  LDC.64 R4, c[0x0][0x388] ;  /* 0x0000e200ff047b82 */ /* 0x000ee20000000a00 */
[----:B------:R-:W4:Y:S01]  /*00a0*/  LDCU UR7, c[0x0][0x39c] ;  /* 0x00007380ff0777ac */ /* 0x000f220008000800 */
[----:B------:R-:W1:Y:S06]  /*00b0*/  LDCU UR8, c[0x0][0x39c] ;  /* 0x00007380ff0877ac */ /* 0x000e6c0008000800 */
[----:B------:R-:W5:Y:S01]  /*00c0*/  LDC.64 R6, c[0x0][0x390] ;  /* 0x0000e400ff067b82 */ /* 0x000f620000000a00 */
[----:B0-----:R-:W-:Y:S01]  /*00d0*/  IMAD R0, R9, UR6, R0 ;  /* 0x0000000609007c24 */ /* 0x001fe2000f8e0200 */
[----:B------:R-:W0:Y:S03]  /*00e0*/  LDCU UR6, c[0x0][0x3a0] ;  /* 0x00007400ff0677ac */ /* 0x000e260008000800 */
[----:B-1----:R-:W-:-:S06]  /*00f0*/  IMAD.WIDE R2, R0, 0x4, R2 ;  /* 0x0000000400027825 */ /* 0x002fcc00078e0202 */
[----:B--2---:R-:W2:Y:S04]  /*0100*/  LDG.E R2, desc[UR4][R2.64] ;  /* 0x0000000402027981 */ /* 0x004ea8000c1e1900 */
[----:B---3--:R1:W2:Y:S04]  /*0110*/  LDG.E R5, desc[UR4][R4.64] ;  /* 0x0000000404057981 */ /* 0x0082a8000c1e1900 */
[----:B-----5:R3:W2:Y:S01]  /*0120*/  LDG.E R6, desc[UR4][R6.64] ;  /* 0x0000000406067981 */ /* 0x0206a2000c1e1900 */
[----:B0-----:R-:W0:Y:S08]  /*0130*/  I2F.U32.RP R10, UR6 ;  /* 0x00000006000a7d06 */ /* 0x001e300008209000 */
[----:B0-----:R-:W0:Y:S02]  /*0140*/  MUFU.RCP R10, R10 ;  /* 0x0000000a000a7308 */ /* 0x001e240000001000 */
[----:B0-----:R-:W-:-:S06]  /*0150*/  IADD3 R8, PT, PT, R10, 0xffffffe, RZ ;  /* 0x0ffffffe0a087810 */ /* 0x001fcc0007ffe0ff */
[----:B------:R0:W1:Y:S08]  /*0160*/  F2I.FTZ.U32.TRUNC.NTZ R9, R8 ;  /* 0x0000000800097305 */ /* 0x000070000021f000 */
[----:B----4-:R-:W4:Y:S01]  /*0170*/  I2F.U32.RP R11, UR7 ;  /* 0x00000007000b7d06 */ /* 0x010f220008209000 */
[----:B0-----:R-:W-:Y:S01]  /*0180*/  IMAD.MOV.U32 R8, RZ, RZ, RZ ;  /* 0x000000ffff087224 */ /* 0x001fe200078e00ff */
[----:B-1----:R-:W-:-:S05]  /*0190*/  IADD3 R4, PT, PT, RZ, -R9, RZ ;  /* 0x80000009ff047210 */ /* 0x002fca0007ffe0ff */
[----:B---3--:R-:W-:-:S04]  /*01a0*/  IMAD R7, R4, UR6, RZ ;  /* 0x0000000604077c24 */ /* 0x008fc8000f8e02ff */
[----:B------:R-:W-:Y:S01]  /*01b0*/  IMAD.HI.U32 R3, R9, R7, R8 ;  /* 0x0000000709037227 */ /* 0x000fe200078e0008 */
[----:B----4-:R-:W0:Y:S01]  /*01c0*/  MUFU.RCP R11, R11 ;  /* 0x0000000b000b7308 */ /* 0x010e220000001000 */
[----:B------:R-:W-:Y:S02]  /*01d0*/  LOP3.LUT R12, RZ, UR7, RZ, 0x33, !PT ;  /* 0x00000007ff0c7c12 */ /* 0x000fe4000f8e33ff */
[----:B--2---:R-:W-:-:S04]  /*01e0*/  IMAD R6, R2, R5, R6 ;  /* 0x0000000502067224 */ /* 0x004fc800078e0206 */
[----:B------:R-:W-:-:S05]  /*01f0*/  IMAD.HI.U32 R4, R3, R6, RZ ;  /* 0x0000000603047227 */ /* 0x000fca00078e00ff */
[----:B------:R-:W-:-:S05]  /*0200*/  IADD3 R9, PT, PT, -R4, RZ, RZ ;  /* 0x000000ff04097210 */ /* 0x000fca0007ffe1ff */
[----:B------:R-:W-:-:S05]  /*0210*/  IMAD R9, R9, UR6, R6 ;  /* 0x0000000609097c24 */ /* 0x000fca000f8e0206 */
[----:B------:R-:W-:Y:S01]  /*0220*/  ISETP.GE.U32.AND P0, PT, R9, UR6, PT ;  /* 0x0000000609007c0c */ /* 0x000fe2000bf06070 */
[----:B0-----:R-:W-:-:S04]  /*0230*/  VIADD R6, R11, 0xffffffe ;  /* 0x0ffffffe0b067836 */ /* 0x001fc80000000000 */
[----:B------:R-:W0:Y:S08]  /*0240*/  F2I.FTZ.U32.TRUNC.NTZ R7, R6 ;  /* 0x0000000600077305 */ /* 0x000e30000021f000 */
[----:B------:R-:W-:-:S04]  /*0250*/  @P0 IADD3 R9, PT, PT, R9, -UR6, RZ ;  /* 0x8000000609090c10 */ /* 0x000fc8000fffe0ff */
[----:B------:R-:W-:Y:S01]  /*0260*/  ISETP.GE.U32.AND P1, PT, R9, UR6, PT ;  /* 0x0000000609007c0c */ /* 0x000fe2000bf26070 */
[----:B0-----:R-:W-:Y:S01]  /*0270*/  IMAD.MOV R5, RZ, RZ, -R7 ;  /* 0x000000ffff057224 */ /* 0x001fe200078e0a07 */
[----:B------:R-:W-:Y:S01]  /*0280*/  ISETP.NE.U32.AND P0, PT, RZ, UR6, PT ;  /* 0x00000006ff007c0c */ /* 0x000fe2000bf05070 */
[----:B------:R-:W-:Y:S01]  /*0290*/  IMAD.MOV.U32 R6, RZ, RZ, RZ ;  /* 0x000000ffff067224 */ /* 0x000fe200078e00ff */
[----:B------:R-:W-:Y:S01]  /*02a0*/  LOP3.LUT R4, RZ, UR6, RZ, 0x33, !PT ;  /* 0x00000006ff047c12 */ /* 0x000fe2000f8e33ff */
[----:B------:R-:W-:-:S08]  /*02b0*/  IMAD R5, R5, UR7, RZ ;  /* 0x0000000705057c24 */ /* 0x000fd0000f8e02ff */
[----:B------:R-:W-:Y:S01]  /*02c0*/  @P1 IADD3 R9, PT, PT, R9, -UR6, RZ ;  /* 0x8000000609091c10 */ /* 0x000fe2000fffe0ff */
[----:B------:R-:W-:Y:S01]  /*02d0*/  IMAD.HI.U32 R5, R7, R5, R6 ;  /* 0x0000000507057227 */ /* 0x000fe200078e0006 */
[----:B------:R-:W0:Y:S02]  /*02e0*/  LDCU UR6, c[0x0][0x398] ;  /* 0x00007300ff0677ac */ /* 0x000e240008000800 */
[----:B------:R-:W-:-:S05]  /*02f0*/  SEL R6, R4, R9, !P0 ;  /* 0x0000000904067207 */ /* 0x000fca0004000000 */
[----:B------:R-:W-:-:S05]  /*0300*/  IMAD.HI.U32 R7, R5, R6, RZ ;  /* 0x0000000605077227 */ /* 0x000fca00078e00ff */
[----:B------:R-:W-:-:S05]  /*0310*/  IADD3 R7, PT, PT, -R7, RZ, RZ ;  /* 0x000000ff07077210 */ /* 0x000fca0007ffe1ff */
[----:B------:R-:W-:Y:S02]  /*0320*/  IMAD R9, R7, UR7, R6 ;  /* 0x0000000707097c24 */ /* 0x000fe4000f8e0206 */
[----:B------:R-:W1:Y:S03]  /*0330*/  LDC.64 R6, c[0x0][0x380] ;  /* 0x0000e000ff067b82 */ /* 0x000e660000000a00 */
[----:B------:R-:W-:-:S13]  /*0340*/  ISETP.GE.U32.AND P1, PT, R9, UR7, PT ;  /* 0x0000000709007c0c */ /* 0x000fda000bf26070 */
[----:B------:R-:W-:-:S05]  /*0350*/  @P1 VIADD R9, R9, -UR7 ;  /* 0x8000000709091c36 */ /* 0x000fca0008000000 */
[----:B------:R-:W-:Y:S02]  /*0360*/  ISETP.GE.U32.AND P2, PT, R9, UR7, PT ;  /* 0x0000000709007c0c */ /* 0x000fe4000bf46070 */
[----:B------:R-:W-:-:S11]  /*0370*/  ISETP.NE.U32.AND P1, PT, RZ, UR7, PT ;  /* 0x00000007ff007c0c */ /* 0x000fd6000bf25070 */
[----:B------:R-:W-:Y:S01]  /*0380*/  @P2 IADD3 R9, PT, PT, R9, -UR7, RZ ;  /* 0x8000000709092c10 */ /* 0x000fe2000fffe0ff */
[----:B------:R-:W2:Y:S03]  /*0390*/  LDCU UR7, c[0x0][0x3a0] ;  /* 0x00007400ff0777ac */ /* 0x000ea60008000800 */
[----:B------:R-:W-:-:S05]  /*03a0*/  SEL R9, R12, R9, !P1 ;  /* 0x000000090c097207 */ /* 0x000fca0004800000 */
[----:B-1----:R-:W-:-:S06]  /*03b0*/  IMAD.WIDE R6, R9, 0x4, R6 ;  /* 0x0000000409067825 */ /* 0x002fcc00078e0206 */
[----:B------:R-:W3:Y:S01]  /*03c0*/  LDG.E R7, desc[UR4][R6.64] ;  /* 0x0000000406077981 */ /* 0x000ee2000c1e1900 */
[----:B------:R-:W-:Y:S01]  /*03d0*/  BSSY.RECONVERGENT B0, `(.L_x_0) ;  /* 0x0000023000007945 */ /* 0x000fe20003800200 */
[----:B---3--:R-:W-:-:S13]  /*03e0*/  ISETP.NE.AND P2, PT, R7, R2, PT ;  /* 0x000000020700720c */ /* 0x008fda0003f45270 */
[----:B0-2---:R-:W-:Y:S05]  /*03f0*/  @!P2 BRA `(.L_x_1) ;  /* 0x000000000080a947 */ /* 0x005fea0003800000 */
[----:B------:R-:W0:Y:S01]  /*0400*/  LDC.64 R6, c[0x0][0x390] ;  /* 0x0000e400ff067b82 */ /* 0x000e220000000a00 */
[----:B------:R-:W-:-:S07]  /*0410*/  IMAD.MOV.U32 R13, RZ, RZ, RZ ;  /* 0x000000ffff0d7224 */ /* 0x000fce00078e00ff */
[----:B------:R-:W1:Y:S08]  /*0420*/  LDC.64 R8, c[0x0][0x380] ;  /* 0x0000e000ff087b82 */ /* 0x000e700000000a00 */
[----:B------:R-:W2:Y:S02]  /*0430*/  LDC.64 R10, c[0x0][0x388] ;  /* 0x0000e200ff0a7b82 */ /* 0x000ea40000000a00 */
.L_x_2:
[----:B------:R-:W-:-:S04]  /*0440*/  IADD3 R13, PT, PT, R13, 0x1, RZ ;  /* 0x000000010d0d7810 */ /* 0x000fc80007ffe0ff */
[----:B------:R-:W-:-:S13]  /*0450*/  ISETP.NE.AND P2, PT, R13, UR6, PT ;  /* 0x000000060d007c0c */ /* 0x000fda000bf45270 */
[----:B------:R-:W-:Y:S05]  /*0460*/  @!P2 EXIT ;  /* 0x000000000000a94d */ /* 0x000fea0003800000 */
[----:B--2---:R-:W-:-:S04]  /*0470*/  IMAD.WIDE.U32 R14, R13, 0x4, R10 ;  /* 0x000000040d0e7825 */ /* 0x004fc800078e000a */
[----:B0-----:R-:W-:Y:S02]  /*0480*/  IMAD.WIDE.U32 R16, R13, 0x4, R6 ;  /* 0x000000040d107825 */ /* 0x001fe400078e0006 */
[----:B------:R-:W2:Y:S04]  /*0490*/  LDG.E R15, desc[UR4][R14.64] ;  /* 0x000000040e0f7981 */ /* 0x000ea8000c1e1900 */
[----:B------:R-:W2:Y:S02]  /*04a0*/  LDG.E R16, desc[UR4][R16.64] ;  /* 0x0000000410107981 */ /* 0x000ea4000c1e1900 */
[----:B--2---:R-:W-:-:S04]  /*04b0*/  IMAD R18, R2, R15, R16 ;  /* 0x0000000f02127224 */ /* 0x004fc800078e0210 */
[----:B------:R-:W-:-:S04]  /*04c0*/  IMAD.HI.U32 R19, R3, R18, RZ ;  /* 0x0000001203137227 */ /* 0x000fc800078e00ff */
[----:B------:R-:W-:-:S04]  /*04d0*/  IMAD.MOV R19, RZ, RZ, -R19 ;  /* 0x000000ffff137224 */ /* 0x000fc800078e0a13 */
[----:B------:R-:W-:-:S05]  /*04e0*/  IMAD R19, R19, UR7, R18 ;  /* 0x0000000713137c24 */ /* 0x000fca000f8e0212 */
[----:B------:R-:W-:-:S13]  /*04f0*/  ISETP.GE.U32.AND P2, PT, R19, UR7, PT ;  /* 0x0000000713007c0c */ /* 0x000fda000bf46070 */
[----:B------:R-:W-:-:S04]  /*0500*/  @P2 IADD3 R19, PT, PT, R19, -UR7, RZ ;  /* 0x8000000713132c10 */ /* 0x000fc8000fffe0ff */
[----:B------:R-:W-:-:S13]  /*0510*/  ISETP.GE.U32.AND P2, PT, R19, UR7, PT ;  /* 0x0000000713007c0c */ /* 0x000fda000bf46070 */
[----:B------:R-:W-:-:S05]  /*0520*/  @P2 VIADD R19, R19, -UR7 ;  /* 0x8000000713132c36 */ /* 0x000fca0008000000 */
[----:B------:R-:W-:-:S05]  /*0530*/  SEL R18, R4, R19, !P0 ;  /* 0x0000001304127207 */ /* 0x000fca0004000000 */
[----:B------:R-:W-:-:S05]  /*0540*/  IMAD.HI.U32 R14, R5, R18, RZ ;  /* 0x00000012050e7227 */ /* 0x000fca00078e00ff */
[----:B------:R-:W-:-:S05]  /*0550*/  IADD3 R15, PT, PT, -R14, RZ, RZ ;  /* 0x000000ff0e0f7210 */ /* 0x000fca0007ffe1ff */
[----:B------:R-:W-:-:S05]  /*0560*/  IMAD R15, R15, UR8, R18 ;  /* 0x000000080f0f7c24 */ /* 0x000fca000f8e0212 */
[----:B------:R-:W-:-:S13]  /*0570*/  ISETP.GE.U32.AND P2, PT, R15, UR8, PT ;  /* 0x000000080f007c0c */ /* 0x000fda000bf46070 */
[----:B------:R-:W-:-:S05]  /*0580*/  @P2 VIADD R15, R15, -UR8 ;  /* 0x800000080f0f2c36 */ /* 0x000fca0008000000 */
[----:B------:R-:W-:-:S13]  /*0590*/  ISETP.GE.U32.AND P2, PT, R15, UR8, PT ;  /* 0x000000080f007c0c */ /* 0x000fda000bf46070 */
[----:B------:R-:W-:-:S04]  /*05a0*/  @P2 IADD3 R15, PT, PT, R15, -UR8, RZ ;  /* 0x800000080f0f2c10 */ /* 0x000fc8000fffe0ff */
[----:B------:R-:W-:-:S05]  /*05b0*/  SEL R15, R12, R15, !P1 ;  /* 0x0000000f0c0f7207 */ /* 0x000fca0004800000 */
[----:B-1----:R-:W-:-:S06]  /*05c0*/  IMAD.WIDE R14, R15, 0x4, R8 ;  /* 0x000000040f0e7825 */ /* 0x002fcc00078e0208 */
[----:B------:R-:W2:Y:S02]  /*05d0*/  LDG.E R15, desc[UR4][R14.64] ;  /* 0x000000040e0f7981 */ /* 0x000ea4000c1e1900 */
[----:B--2---:R-:W-:-:S13]  /*05e0*/  ISETP.NE.AND P2, PT, R15, R2, PT ;  /* 0x000000020f00720c */ /* 0x004fda0003f45270 */
[----:B------:R-:W-:Y:S05]  /*05f0*/  @P2 BRA `(.L_x_2) ;  /* 0xfffffffc00902947 */ /* 0x000fea000383ffff */
.L_x_1:
[----:B------:R-:W-:Y:S05]  /*0600*/  BSYNC.RECONVERGENT B0 ;  /* 0x0000000000007941 */ /* 0x000fea0003800200 */
.L_x_0:
[----:B------:R-:W0:Y:S01]  /*0610*/  LDC.64 R2, c[0x0][0x3b0] ;  /* 0x0000ec00ff027b82 */ /* 0x000e220000000a00 */
[----:B------:R-:W-:Y:S02]  /*0620*/  IMAD.MOV.U32 R5, RZ, RZ, 0x1 ;  /* 0x00000001ff057424 */ /* 0x000fe400078e00ff */
[----:B0-----:R-:W-:-:S05]  /*0630*/  IMAD.WIDE R2, R0, 0x4, R2 ;  /* 0x0000000400027825 */ /* 0x001fca00078e0202 */
[----:B------:R-:W-:Y:S01]  /*0640*/  STG.E desc[UR4][R2.64], R5 ;  /* 0x0000000502007986 */ /* 0x000fe2000c101904 */
[----:B------:R-:W-:Y:S05]  /*0650*/  EXIT ;  /* 0x000000000000794d */ /* 0x000fea0003800000 */
.L_x_3:
[----:B------:R-:W-:-:S00]  /*0660*/  BRA `(.L_x_3) ;  /* 0xfffffffc00fc7947 */ /* 0x000fc0000383ffff */
[----:B------:R-:W-:-:S00]  /*0670*/  NOP ;  /* 0x0000000000007918 */ /* 0x000fc00000000000 */
        /* <DEDUP_REMOVED lines=8> */
.L_x_6:


//--------------------- .text._Z15CheckKickKernelPiS_S_S_S_iiS_i --------------------------
	.section	.text._Z15CheckKickKernelPiS_S_S_S_iiS_i,"ax",@progbits
	.align	128
        .global         _Z15CheckKickKernelPiS_S_S_S_iiS_i
        .type           _Z15CheckKickKernelPiS_S_S_S_iiS_i,@function
        .size           _Z15CheckKickKernelPiS_S_S_S_iiS_i,(.L_x_7 - _Z15CheckKickKernelPiS_S_S_S_iiS_i)
        .other          _Z15CheckKickKernelPiS_S_S_S_iiS_i,@"STO_CUDA_ENTRY STV_DEFAULT"
_Z15CheckKickKernelPiS_S_S_S_iiS_i:
.text._Z15CheckKickKernelPiS_S_S_S_iiS_i:
[----:B------:R-:W-:Y:S01]  /*0000*/  LDC R1, c[0x0][0x37c] ;  /* 0x0000df00ff017b82 */ /* 0x000fe20000000800 */
[----:B------:R-:W0:Y:S07]  /*0010*/  S2R R0, SR_TID.X ;  /* 0x0000000000007919 */ /* 0x000e2e0000002100 */
[----:B------:R-:W1:Y:S01]  /*0020*/  LDC.64 R2, c[0x0][0x3a0] ;  /* 0x0000e800ff027b82 */ /* 0x000e620000000a00 */
[----:B------:R-:W0:Y:S01]  /*0030*/  LDCU UR6, c[0x0][0x360] ;  /* 0x00006c00ff0677ac */ /* 0x000e220008000800 */
[----:B------:R-:W0:Y:S01]  /*0040*/  S2R R5, SR_CTAID.X ;  /* 0x0000000000057919 */ /* 0x000e220000002500 */
[----:B------:R-:W2:Y:S05]  /*0050*/  LDCU.64 UR4, c[0x0][0x358] ;  /* 0x00006b00ff0477ac */ /* 0x000eaa0008000a00 */
[----:B------:R-:W3:Y:S01]  /*0060*/  LDC R9, c[0x0][0x3b8] ;  /* 0x0000ee00ff097b82 */ /* 0x000ee20000000800 */
[----:B0-----:R-:W-:Y:S01]  /*0070*/  IMAD R0, R5, UR6, R0 ;  /* 0x0000000605007c24 */ /* 0x001fe2000f8e0200 */
[----:B---3--:R-:W-:Y:S01]  /*0080*/  IABS R11, R9 ;  /* 0x00000009000b7213 */ /* 0x008fe20000000000 */
[----:B------:R-:W0:Y:S02]  /*0090*/  LDCU.64 UR6, c[0x0][0x3a8] ;  /* 0x00007500ff0677ac */ /* 0x000e240008000a00 */
[----:B-1----:R-:W-:-:S06]  /*00a0*/  IMAD.WIDE R2, R0, 0x4, R2 ;  /* 0x0000000400027825 */ /* 0x002fcc00078e0202 */
[----:B--2---:R1:W2:Y:S01]  /*00b0*/  LDG.E R2, desc[UR4][R2.64] ;  /* 0x0000000402027981 */ /* 0x0042a2000c1e1900 */
[----:B------:R-:W3:Y:S08]  /*00c0*/  I2F.RP R7, R11 ;  /* 0x0000000b00077306 */ /* 0x000ef00000209400 */
[----:B---3--:R-:W3:Y:S02]  /*00d0*/  MUFU.RCP R7, R7 ;  /* 0x0000000700077308 */ /* 0x008ee40000001000 */
[----:B---3--:R-:W-:-:S06]  /*00e0*/  IADD3 R4, PT, PT, R7, 0xffffffe, RZ ;  /* 0x0ffffffe07047810 */ /* 0x008fcc0007ffe0ff */
[----:B------:R3:W4:Y:S02]  /*00f0*/  F2I.FTZ.U32.TRUNC.NTZ R5, R4 ;  /* 0x0000000400057305 */ /* 0x000724000021f000 */
[----:B---3--:R-:W-:Y:S02]  /*0100*/  HFMA2 R4, -RZ, RZ, 0, 0 ;  /* 0x00000000ff047431 */ /* 0x008fe400000001ff */
[----:B----4-:R-:W-:-:S04]  /*0110*/  IMAD.MOV R8, RZ, RZ, -R5 ;  /* 0x000000ffff087224 */ /* 0x010fc800078e0a05 */
[----:B-1----:R-:W-:-:S04]  /*0120*/  IMAD R3, R8, R11, RZ ;  /* 0x0000000b08037224 */ /* 0x002fc800078e02ff */
[----:B------:R-:W-:Y:S01]  /*0130*/  IMAD.HI.U32 R5, R5, R3, R4 ;  /* 0x0000000305057227 */ /* 0x000fe200078e0004 */
[----:B--2---:R-:W-:Y:S02]  /*0140*/  IADD3 R6, PT, PT, R2, -0x1, R9 ;  /* 0xffffffff02067810 */ /* 0x004fe40007ffe009 */
[----:B------:R-:W1:Y:S02]  /*0150*/  LDC.64 R2, c[0x0][0x398] ;  /* 0x0000e600ff027b82 */ /* 0x000e640000000a00 */
[----:B------:R-:W-:Y:S02]  /*0160*/  IABS R8, R6 ;  /* 0x0000000600087213 */ /* 0x000fe40000000000 */
[----:B------:R-:W-:-:S03]  /*0170*/  ISETP.GE.AND P2, PT, R6, RZ, PT ;  /* 0x000000ff0600720c */ /* 0x000fc60003f46270 */
[----:B------:R-:W-:Y:S01]  /*0180*/  IMAD.HI.U32 R5, R5, R8, RZ ;  /* 0x0000000805057227 */ /* 0x000fe200078e00ff */
[----:B------:R-:W2:Y:S03]  /*0190*/  LDC.64 R6, c[0x0][0x390] ;  /* 0x0000e400ff067b82 */ /* 0x000ea60000000a00 */
[----:B------:R-:W-:-:S04]  /*01a0*/  IMAD.MOV R5, RZ, RZ, -R5 ;  /* 0x000000ffff057224 */ /* 0x000fc800078e0a05 */
[C---:B------:R-:W-:Y:S02]  /*01b0*/  IMAD R8, R11.reuse, R5, R8 ;  /* 0x000000050b087224 */ /* 0x040fe400078e0208 */
[----:B------:R-:W3:Y:S03]  /*01c0*/  LDC.64 R4, c[0x0][0x388] ;  /* 0x0000e200ff047b82 */ /* 0x000ee60000000a00 */
[----:B------:R-:W-:Y:S01]  /*01d0*/  ISETP.GT.U32.AND P0, PT, R11, R8, PT ;  /* 0x000000080b00720c */ /* 0x000fe20003f04070 */
[----:B-1----:R-:W-:-:S06]  /*01e0*/  IMAD.WIDE R2, R0, 0x4, R2 ;  /* 0x0000000400027825 */ /* 0x002fcc00078e0202 */
[----:B------:R-:W4:Y:S06]  /*01f0*/  LDG.E R2, desc[UR4][R2.64] ;  /* 0x0000000402027981 */ /* 0x000f2c000c1e1900 */
[----:B------:R-:W-:Y:S02]  /*0200*/  @!P0 IADD3 R8, PT, PT, R8, -R11, RZ ;  /* 0x8000000b08088210 */ /* 0x000fe40007ffe0ff */
[----:B------:R-:W-:Y:S02]  /*0210*/  ISETP.NE.AND P0, PT, R9, RZ, PT ;  /* 0x000000ff0900720c */ /* 0x000fe40003f05270 */
[----:B------:R-:W-:-:S13]  /*0220*/  ISETP.GT.U32.AND P1, PT, R11, R8, PT ;  /* 0x000000080b00720c */ /* 0x000fda0003f24070 */
[----:B------:R-:W-:-:S05]  /*0230*/  @!P1 IMAD.IADD R8, R8, 0x1, -R11 ;  /* 0x0000000108089824 */ /* 0x000fca00078e0a0b */
[----:B------:R-:W-:Y:S02]  /*0240*/  @!P2 IADD3 R8, PT, PT, -R8, RZ, RZ ;  /* 0x000000ff0808a210 */ /* 0x000fe40007ffe1ff */
[----:B------:R-:W-:-:S05]  /*0250*/  @!P0 LOP3.LUT R8, RZ, R9, RZ, 0x33, !PT ;  /* 0x00000009ff088212 */ /* 0x000fca00078e33ff */
[----:B---3--:R-:W-:-:S04]  /*0260*/  IMAD.WIDE R4, R8, 0x4, R4 ;  /* 0x0000000408047825 */ /* 0x008fc800078e0204 */
[----:B--2---:R-:W-:Y:S02]  /*0270*/  IMAD.WIDE R6, R8, 0x4, R6 ;  /* 0x0000000408067825 */ /* 0x004fe400078e0206 */
[----:B------:R-:W4:Y:S04]  /*0280*/  LDG.E R5, desc[UR4][R4.64] ;  /* 0x0000000404057981 */ /* 0x000f28000c1e1900 */
[----:B------:R-:W2:Y:S01]  /*0290*/  LDG.E R6, desc[UR4][R6.64] ;  /* 0x0000000406067981 */ /* 0x000ea2000c1e1900 */
[----:B0-----:R-:W0:Y:S08]  /*02a0*/  I2F.U32.RP R10, UR7 ;  /* 0x00000007000a7d06 */ /* 0x001e300008209000 */
[----:B0-----:R-:W0:Y:S02]  /*02b0*/  MUFU.RCP R10, R10 ;  /* 0x0000000a000a7308 */ /* 0x001e240000001000 */
[----:B0-----:R-:W-:-:S06]  /*02c0*/  VIADD R8, R10, 0xffffffe ;  /* 0x0ffffffe0a087836 */ /* 0x001fcc0000000000 */
[----:B------:R0:W1:Y:S08]  /*02d0*/  F2I.FTZ.U32.TRUNC.NTZ R9, R8 ;  /* 0x0000000800097305 */ /* 0x000070000021f000 */
[----:B------:R-:W3:Y:S01]  /*02e0*/  I2F.U32.RP R11, UR6 ;  /* 0x00000006000b7d06 */ /* 0x000ee20008209000 */
[----:B0-----:R-:W-:Y:S02]  /*02f0*/  MOV R8, RZ ;  /* 0x000000ff00087202 */ /* 0x001fe40000000f00 */
[----:B-1----:R-:W-:-:S05]  /*0300*/  IADD3 R12, PT, PT, RZ, -R9, RZ ;  /* 0x80000009ff0c7210 */ /* 0x002fca0007ffe0ff */
[----:B---3--:R-:W0:Y:S01]  /*0310*/  MUFU.RCP R11, R11 ;  /* 0x0000000b000b7308 */ /* 0x008e220000001000 */
[----:B------:R-:W-:Y:S01]  /*0320*/  ISETP.NE.U32.AND P1, PT, RZ, UR7, PT ;  /* 0x00000007ff007c0c */ /* 0x000fe2000bf25070 */
[----:B----4-:R-:W-:Y:S02]  /*0330*/  IMAD R3, R5, R2, RZ ;  /* 0x0000000205037224 */ /* 0x010fe400078e02ff */
[----:B------:R-:W-:Y:S02]  /*0340*/  IMAD R5, R12, UR7, RZ ;  /* 0x000000070c057c24 */ /* 0x000fe4000f8e02ff */
[----:B--2---:R-:W-:Y:S02]  /*0350*/  IMAD R3, R6, R6, R3 ;  /* 0x0000000606037224 */ /* 0x004fe400078e0203 */
[----:B------:R-:W-:-:S04]  /*0360*/  IMAD.HI.U32 R4, R9, R5, R8 ;  /* 0x0000000509047227 */ /* 0x000fc800078e0008 */
[----:B------:R-:W-:-:S04]  /*0370*/  IMAD R3, R2, R3, RZ ;  /* 0x0000000302037224 */ /* 0x000fc800078e02ff */
[----:B------:R-:W-:-:S04]  /*0380*/  IMAD.HI.U32 R4, R4, R3, RZ ;  /* 0x0000000304047227 */ /* 0x000fc800078e00ff */
[----:B------:R-:W-:-:S04]  /*0390*/  IMAD.MOV R4, RZ, RZ, -R4 ;  /* 0x000000ffff047224 */ /* 0x000fc800078e0a04 */
[----:B------:R-:W-:Y:S01]  /*03a0*/  IMAD R3, R4, UR7, R3 ;  /* 0x0000000704037c24 */ /* 0x000fe2000f8e0203 */
[----:B0-----:R-:W-:-:S04]  /*03b0*/  IADD3 R4, PT, PT, R11, 0xffffffe, RZ ;  /* 0x0ffffffe0b047810 */ /* 0x001fc80007ffe0ff */
[----:B------:R-:W-:Y:S01]  /*03c0*/  ISETP.GE.U32.AND P0, PT, R3, UR7, PT ;  /* 0x0000000703007c0c */ /* 0x000fe2000bf06070 */
[----:B------:R0:W1:-:S12]  /*03d0*/  F2I.FTZ.U32.TRUNC.NTZ R5, R4 ;  /* 0x0000000400057305 */ /* 0x000058000021f000 */
[----:B------:R-:W-:Y:S01]  /*03e0*/  @P0 IADD3 R3, PT, PT, R3, -UR7, RZ ;  /* 0x8000000703030c10 */ /* 0x000fe2000fffe0ff */
[----:B0-----:R-:W-:-:S03]  /*03f0*/  HFMA2 R4, -RZ, RZ, 0, 0 ;  /* 0x00000000ff047431 */ /* 0x001fc600000001ff */
[----:B------:R-:W-:Y:S01]  /*0400*/  ISETP.GE.U32.AND P0, PT, R3, UR7, PT ;  /* 0x0000000703007c0c */ /* 0x000fe2000bf06070 */
[----:B-1----:R-:W-:-:S04]  /*0410*/  IMAD.MOV R7, RZ, RZ, -R5 ;  /* 0x000000ffff077224 */ /* 0x002fc800078e0a05 */
[----:B------:R-:W-:-:S04]  /*0420*/  IMAD R7, R7, UR6, RZ ;  /* 0x0000000607077c24 */ /* 0x000fc8000f8e02ff */
[----:B------:R-:W-:Y:S02]  /*0430*/  IMAD.HI.U32 R6, R5, R7, R4 ;  /* 0x0000000705067227 */ /* 0x000fe400078e0004 */
[----:B------:R-:W0:Y:S02]  /*0440*/  LDC.64 R4, c[0x0][0x380] ;  /* 0x0000e000ff047b82 */ /* 0x000e240000000a00 */
[----:B------:R-:W-:Y:S02]  /*0450*/  @P0 IADD3 R3, PT, PT, R3, -UR7, RZ ;  /* 0x8000000703030c10 */ /* 0x000fe4000fffe0ff */
[----:B------:R-:W-:-:S05]  /*0460*/  @!P1 LOP3.LUT R3, RZ, UR7, RZ, 0x33, !PT ;  /* 0x00000007ff039c12 */ /* 0x000fca000f8e33ff */
[----:B------:R-:W-:-:S04]  /*0470*/  IMAD.HI.U32 R6, R6, R3, RZ ;  /* 0x0000000306067227 */ /* 0x000fc800078e00ff */
[----:B------:R-:W-:-:S04]  /*0480*/  IMAD.MOV R6, RZ, RZ, -R6 ;  /* 0x000000ffff067224 */ /* 0x000fc800078e0a06 */
[----:B------:R-:W-:Y:S01]  /*0490*/  IMAD R3, R6, UR6, R3 ;  /* 0x0000000606037c24 */ /* 0x000fe2000f8e0203 */
[----:B------:R-:W-:Y:S01]  /*04a0*/  ISETP.NE.U32.AND P1, PT, RZ, UR6, PT ;  /* 0x00000006ff007c0c */ /* 0x000fe2000bf25070 */
[----:B------:R-:W1:Y:S03]  /*04b0*/  LDC.64 R6, c[0x0][0x3b0] ;  /* 0x0000ec00ff067b82 */ /* 0x000e660000000a00 */
[----:B------:R-:W-:-:S13]  /*04c0*/  ISETP.GE.U32.AND P0, PT, R3, UR6, PT ;  /* 0x0000000603007c0c */ /* 0x000fda000bf06070 */
[----:B------:R-:W-:-:S04]  /*04d0*/  @P0 IADD3 R3, PT, PT, R3, -UR6, RZ ;  /* 0x8000000603030c10 */ /* 0x000fc8000fffe0ff */
[----:B------:R-:W-:-:S13]  /*04e0*/  ISETP.GE.U32.AND P0, PT, R3, UR6, PT ;  /* 0x0000000603007c0c */ /* 0x000fda000bf06070 */
[----:B------:R-:W-:Y:S02]  /*04f0*/  @P0 IADD3 R3, PT, PT, R3, -UR6, RZ ;  /* 0x8000000603030c10 */ /* 0x000fe4000fffe0ff */
[----:B------:R-:W-:-:S05]  /*0500*/  @!P1 LOP3.LUT R3, RZ, UR6, RZ, 0x33, !PT ;  /* 0x00000006ff039c12 */ /* 0x000fca000f8e33ff */
[----:B0-----:R-:W-:-:S06]  /*0510*/  IMAD.WIDE.U32 R4, R3, 0x4, R4 ;  /* 0x0000000403047825 */ /* 0x001fcc00078e0004 */
[----:B------:R-:W2:Y:S02]  /*0520*/  LDG.E R5, desc[UR4][R4.64] ;  /* 0x0000000404057981 */ /* 0x000ea4000c1e1900 */
[----:B--2---:R-:W-:Y:S01]  /*0530*/  ISETP.NE.AND P0, PT, R5, R2, PT ;  /* 0x000000020500720c */ /* 0x004fe20003f05270 */
[----:B-1----:R-:W-:-:S03]  /*0540*/  IMAD.WIDE R2, R0, 0x4, R6 ;  /* 0x0000000400027825 */ /* 0x002fc600078e0206 */
[----:B------:R-:W-:-:S05]  /*0550*/  SEL R7, RZ, 0x1, !P0 ;  /* 0x00000001ff077807 */ /* 0x000fca0004000000 */
[----:B------:R-:W-:Y:S01]  /*0560*/  STG.E desc[UR4][R2.64], R7 ;  /* 0x0000000702007986 */ /* 0x000fe2000c101904 */
[----:B------:R-:W-:Y:S05]  /*0570*/  EXIT ;  /* 0x000000000000794d */ /* 0x000fea0003800000 */
.L_x_4:
        /* <DEDUP_REMOVED lines=16> */
.L_x_7:


//--------------------- .text._Z13HashingKernelPiS_S_S_S_iiS_ii --------------------------
	.section	.text._Z13HashingKernelPiS_S_S_S_iiS_ii,"ax",@progbits
	.align	128
        .global         _Z13HashingKernelPiS_S_S_S_iiS_ii
        .type           _Z13HashingKernelPiS_S_S_S_iiS_ii,@function
        .size           _Z13HashingKernelPiS_S_S_S_iiS_ii,(.L_x_8 - _Z13HashingKernelPiS_S_S_S_iiS_ii)
        .other          _Z13HashingKernelPiS_S_S_S_iiS_ii,@"STO_CUDA_ENTRY STV_DEFAULT"
_Z13HashingKernelPiS_S_S_S_iiS_ii:
.text._Z13HashingKernelPiS_S_S_S_iiS_ii:
[----:B------:R-:W-:Y:S01]  /*0000*/  LDC R1, c[0x0][0x37c] ;  /* 0x0000df00ff017b82 */ /* 0x000fe20000000800 */
[----:B------:R-:W0:Y:S07]  /*0010*/  S2R R13, SR_TID.X ;  /* 0x00000000000d7919 */ /* 0x000e2e0000002100 */
[----:B------:R-:W1:Y:S01]  /*0020*/  LDC.64 R2, c[0x0][0x3a0] ;  /* 0x0000e800ff027b82 */ /* 0x000e620000000a00 */
[----:B------:R-:W0:Y:S01]  /*0030*/  LDCU UR6, c[0x0][0x360] ;  /* 0x00006c00ff0677ac */ /* 0x000e220008000800 */
[----:B------:R-:W0:Y:S01]  /*0040*/  S2R R0, SR_CTAID.X ;  /* 0x0000000000007919 */ /* 0x000e220000002500 */
[----:B------:R-:W2:Y:S05]  /*0050*/  LDCU.64 UR4, c[0x0][0x358] ;  /* 0x00006b00ff0477ac */ /* 0x000eaa0008000a00 */
[----:B------:R-:W3:Y:S08]  /*0060*/  LDC.64 R6, c[0x0][0x388] ;  /* 0x0000e200ff067b82 */ /* 0x000ef00000000a00 */
[----:B------:R-:W4:Y:S08]  /*0070*/  LDC.64 R8, c[0x0][0x398] ;  /* 0x0000e600ff087b82 */ /* 0x000f300000000a00 */
[----:B------:R-:W5:Y:S01]  /*0080*/  LDC.64 R10, c[0x0][0x390] ;  /* 0x0000e400ff0a7b82 */ /* 0x000f620000000a00 */
[----:B0-----:R-:W-:Y:S01]  /*0090*/  IMAD R13, R0, UR6, R13 ;  /* 0x00000006000d7c24 */ /* 0x001fe2000f8e020d */
[----:B------:R-:W0:Y:S03]  /*00a0*/  LDCU.64 UR6, c[0x0][0x3a8] ;  /* 0x00007500ff0677ac */ /* 0x000e260008000a00 */
[----:B-1----:R-:W-:-:S05]  /*00b0*/  IMAD.WIDE R2, R13, 0x4, R2 ;  /* 0x000000040d027825 */ /* 0x002fca00078e0202 */
[----:B--2---:R-:W3:Y:S01]  /*00c0*/  LDG.E R5, desc[UR4][R2.64] ;  /* 0x0000000402057981 */ /* 0x004ee2000c1e1900 */
[----:B----4-:R-:W-:-:S05]  /*00d0*/  IMAD.WIDE R8, R13, 0x4, R8 ;  /* 0x000000040d087825 */ /* 0x010fca00078e0208 */
[----:B------:R1:W2:Y:S01]  /*00e0*/  LDG.E R0, desc[UR4][R8.64] ;  /* 0x0000000408007981 */ /* 0x0002a2000c1e1900 */
[----:B0-----:R-:W0:Y:S08]  /*00f0*/  I2F.U32.RP R12, UR7 ;  /* 0x00000007000c7d06 */ /* 0x001e300008209000 */
[----:B0-----:R-:W0:Y:S01]  /*0100*/  MUFU.RCP R12, R12 ;  /* 0x0000000c000c7308 */ /* 0x001e220000001000 */
[----:B---3--:R-:W-:-:S04]  /*0110*/  IMAD.WIDE R6, R5, 0x4, R6 ;  /* 0x0000000405067825 */ /* 0x008fc800078e0206 */
[----:B-----5:R-:W-:Y:S02]  /*0120*/  IMAD.WIDE R10, R5, 0x4, R10 ;  /* 0x00000004050a7825 */ /* 0x020fe400078e020a */
[----:B------:R-:W2:Y:S01]  /*0130*/  LDG.E R7, desc[UR4][R6.64] ;  /* 0x0000000406077981 */ /* 0x000ea2000c1e1900 */
[----:B------:R-:W3:Y:S03]  /*0140*/  LDC.64 R4, c[0x0][0x3b0] ;  /* 0x0000ec00ff047b82 */ /* 0x000ee60000000a00 */
[----:B------:R4:W5:Y:S01]  /*0150*/  LDG.E R10, desc[UR4][R10.64] ;  /* 0x000000040a0a7981 */ /* 0x000962000c1e1900 */
[----:B---3--:R-:W-:-:S06]  /*0160*/  IMAD.WIDE R4, R13, 0x4, R4 ;  /* 0x000000040d047825 */ /* 0x008fcc00078e0204 */
[----:B------:R3:W3:Y:S01]  /*0170*/  LDG.E R4, desc[UR4][R4.64] ;  /* 0x0000000404047981 */ /* 0x0006e2000c1e1900 */
[----:B0-----:R-:W-:-:S04]  /*0180*/  IADD3 R13, PT, PT, R12, 0xffffffe, RZ ;  /* 0x0ffffffe0c0d7810 */ /* 0x001fc80007ffe0ff */
[----:B-1----:R-:W4:Y:S01]  /*0190*/  F2I.FTZ.U32.TRUNC.NTZ R9, R13 ;  /* 0x0000000d00097305 */ /* 0x002f22000021f000 */
[----:B------:R-:W-:-:S07]  /*01a0*/  HFMA2 R8, -RZ, RZ, 0, 0 ;  /* 0x00000000ff087431 */ /* 0x000fce00000001ff */
[----:B------:R-:W0:Y:S01]  /*01b0*/  I2F.U32.RP R14, UR6 ;  /* 0x00000006000e7d06 */ /* 0x000e220008209000 */
[----:B----4-:R-:W-:-:S04]  /*01c0*/  IMAD.MOV R11, RZ, RZ, -R9 ;  /* 0x000000ffff0b7224 */ /* 0x010fc800078e0a09 */
[----:B------:R-:W-:-:S04]  /*01d0*/  IMAD R11, R11, UR7, RZ ;  /* 0x000000070b0b7c24 */ /* 0x000fc8000f8e02ff */
[----:B------:R-:W-:Y:S01]  /*01e0*/  IMAD.HI.U32 R8, R9, R11, R8 ;  /* 0x0000000b09087227 */ /* 0x000fe200078e0008 */
[----:B0-----:R-:W0:Y:S01]  /*01f0*/  MUFU.RCP R14, R14 ;  /* 0x0000000e000e7308 */ /* 0x001e220000001000 */
[----:B------:R-:W-:Y:S02]  /*0200*/  ISETP.NE.U32.AND P1, PT, RZ, UR7, PT ;  /* 0x00000007ff007c0c */ /* 0x000fe4000bf25070 */
[----:B0-----:R-:W-:Y:S01]  /*0210*/  IADD3 R6, PT, PT, R14, 0xffffffe, RZ ;  /* 0x0ffffffe0e067810 */ /* 0x001fe20007ffe0ff */
[----:B--2---:R-:W-:-:S04]  /*0220*/  IMAD R7, R7, R0, RZ ;  /* 0x0000000007077224 */ /* 0x004fc800078e02ff */
[----:B-----5:R-:W-:-:S04]  /*0230*/  IMAD R7, R10, R10, R7 ;  /* 0x0000000a0a077224 */ /* 0x020fc800078e0207 */
[----:B------:R-:W-:-:S04]  /*0240*/  IMAD R7, R0, R7, RZ ;  /* 0x0000000700077224 */ /* 0x000fc800078e02ff */
[----:B------:R-:W-:-:S04]  /*0250*/  IMAD.HI.U32 R8, R8, R7, RZ ;  /* 0x0000000708087227 */ /* 0x000fc800078e00ff */
[----:B------:R-:W-:-:S04]  /*0260*/  IMAD.MOV R8, RZ, RZ, -R8 ;  /* 0x000000ffff087224 */ /* 0x000fc800078e0a08 */
[----:B---3--:R-:W-:-:S05]  /*0270*/  IMAD R5, R8, UR7, R7 ;  /* 0x0000000708057c24 */ /* 0x008fca000f8e0207 */
[----:B------:R-:W-:Y:S01]  /*0280*/  ISETP.GE.U32.AND P0, PT, R5, UR7, PT ;  /* 0x0000000705007c0c */ /* 0x000fe2000bf06070 */
[----:B------:R-:W0:-:S12]  /*0290*/  F2I.FTZ.U32.TRUNC.NTZ R7, R6 ;  /* 0x0000000600077305 */ /* 0x000e18000021f000 */
[----:B------:R-:W-:-:S05]  /*02a0*/  @P0 VIADD R5, R5, -UR7 ;  /* 0x8000000705050c36 */ /* 0x000fca0008000000 */
[----:B------:R-:W-:Y:S02]  /*02b0*/  ISETP.GE.U32.AND P0, PT, R5, UR7, PT ;  /* 0x0000000705007c0c */ /* 0x000fe4000bf06070 */
[----:B0-----:R-:W-:Y:S01]  /*02c0*/  IADD3 R9, PT, PT, RZ, -R7, RZ ;  /* 0x80000007ff097210 */ /* 0x001fe20007ffe0ff */
[----:B------:R-:W-:-:S04]  /*02d0*/  IMAD.MOV.U32 R6, RZ, RZ, RZ ;  /* 0x000000ffff067224 */ /* 0x000fc800078e00ff */
[----:B------:R-:W-:-:S04]  /*02e0*/  IMAD R9, R9, UR6, RZ ;  /* 0x0000000609097c24 */ /* 0x000fc8000f8e02ff */
[----:B------:R-:W-:Y:S02]  /*02f0*/  IMAD.HI.U32 R8, R7, R9, R6 ;  /* 0x0000000907087227 */ /* 0x000fe400078e0006 */
[----:B------:R-:W-:Y:S02]  /*0300*/  @P0 IADD3 R5, PT, PT, R5, -UR7, RZ ;  /* 0x8000000705050c10 */ /* 0x000fe4000fffe0ff */
[----:B------:R-:W-:Y:S01]  /*0310*/  @!P1 LOP3.LUT R5, RZ, UR7, RZ, 0x33, !PT ;  /* 0x00000007ff059c12 */ /* 0x000fe2000f8e33ff */
[----:B------:R-:W0:Y:S04]  /*0320*/  LDCU UR7, c[0x0][0x3bc] ;  /* 0x00007780ff0777ac */ /* 0x000e280008000800 */
[----:B------:R-:W-:-:S05]  /*0330*/  IMAD.HI.U32 R8, R8, R5, RZ ;  /* 0x0000000508087227 */ /* 0x000fca00078e00ff */
[----:B------:R-:W-:-:S05]  /*0340*/  IADD3 R8, PT, PT, -R8, RZ, RZ ;  /* 0x000000ff08087210 */ /* 0x000fca0007ffe1ff */
[----:B------:R-:W-:-:S05]  /*0350*/  IMAD R7, R8, UR6, R5 ;  /* 0x0000000608077c24 */ /* 0x000fca000f8e0205 */
[----:B------:R-:W-:Y:S02]  /*0360*/  ISETP.GE.U32.AND P0, PT, R7, UR6, PT ;  /* 0x0000000607007c0c */ /* 0x000fe4000bf06070 */
[----:B------:R-:W-:Y:S02]  /*0370*/  ISETP.NE.U32.AND P1, PT, RZ, UR6, PT ;  /* 0x00000006ff007c0c */ /* 0x000fe4000bf25070 */
[----:B------:R-:W-:Y:S02]  /*0380*/  ISETP.NE.AND P2, PT, R4, 0x1, PT ;  /* 0x000000010400780c */ /* 0x000fe40003f45270 */
[----:B0-----:R-:W-:-:S07]  /*0390*/  ISETP.NE.AND P3, PT, RZ, UR7, PT ;  /* 0x00000007ff007c0c */ /* 0x001fce000bf65270 */
[----:B------:R-:W-:-:S04]  /*03a0*/  @P0 IADD3 R7, PT, PT, R7, -UR6, RZ ;  /* 0x8000000607070c10 */ /* 0x000fc8000fffe0ff */
[----:B------:R-:W-:-:S13]  /*03b0*/  ISETP.GE.U32.AND P0, PT, R7, UR6, PT ;  /* 0x0000000607007c0c */ /* 0x000fda000bf06070 */
[----:B------:R-:W-:Y:S01]  /*03c0*/  @P0 VIADD R7, R7, -UR6 ;  /* 0x8000000607070c36 */ /* 0x000fe20008000000 */
[----:B------:R-:W-:Y:S01]  /*03d0*/  @!P1 LOP3.LUT R7, RZ, UR6, RZ, 0x33, !PT ;  /* 0x00000006ff079c12 */ /* 0x000fe2000f8e33ff */
[----:B------:R-:W-:Y:S06]  /*03e0*/  @P2 EXIT P3 ;  /* 0x000000000000294d */ /* 0x000fec0001800000 */
[----:B------:R-:W0:Y:S08]  /*03f0*/  LDC.64 R4, c[0x0][0x380] ;  /* 0x0000e000ff047b82 */ /* 0x000e300000000a00 */
[----:B------:R-:W1:Y:S01]  /*0400*/  LDC R10, c[0x0][0x3b8] ;  /* 0x0000ee00ff0a7b82 */ /* 0x000e620000000800 */
[----:B0-----:R-:W-:-:S05]  /*0410*/  IMAD.WIDE.U32 R4, R7, 0x4, R4 ;  /* 0x0000000407047825 */ /* 0x001fca00078e0004 */
[----:B------:R0:W-:Y:S04]  /*0420*/  STG.E desc[UR4][R4.64], R0 ;  /* 0x0000000004007986 */ /* 0x0001e8000c101904 */
[----:B------:R-:W2:Y:S01]  /*0430*/  LDG.E R6, desc[UR4][R2.64] ;  /* 0x0000000402067981 */ /* 0x000ea2000c1e1900 */
[----:B-1----:R-:W-:-:S04]  /*0440*/  IABS R9, R10 ;  /* 0x0000000a00097213 */ /* 0x002fc80000000000 */
[----:B------:R-:W1:Y:S08]  /*0450*/  I2F.RP R8, R9 ;  /* 0x0000000900087306 */ /* 0x000e700000209400 */
[----:B-1----:R-:W1:Y:S02]  /*0460*/  MUFU.RCP R8, R8 ;  /* 0x0000000800087308 */ /* 0x002e640000001000 */
[----:B-1----:R-:W-:-:S06]  /*0470*/  IADD3 R7, PT, PT, R8, 0xffffffe, RZ ;  /* 0x0ffffffe08077810 */ /* 0x002fcc0007ffe0ff */
[----:B------:R-:W1:Y:S02]  /*0480*/  F2I.FTZ.U32.TRUNC.NTZ R7, R7 ;  /* 0x0000000700077305 */ /* 0x000e64000021f000 */
[----:B-1----:R-:W-:-:S05]  /*0490*/  IADD3 R12, PT, PT, RZ, -R7, RZ ;  /* 0x80000007ff0c7210 */ /* 0x002fca0007ffe0ff */
[----:B0-----:R-:W-:Y:S02]  /*04a0*/  IMAD R5, R12, R9, RZ ;  /* 0x000000090c057224 */ /* 0x001fe400078e02ff */
[----:B--2---:R-:W-:Y:S01]  /*04b0*/  VIADD R0, R6, 0x1 ;  /* 0x0000000106007836 */ /* 0x004fe20000000000 */
[----:B------:R-:W-:-:S04]  /*04c0*/  MOV R6, RZ ;  /* 0x000000ff00067202 */ /* 0x000fc80000000f00 */
[----:B------:R-:W-:Y:S01]  /*04d0*/  IABS R4, R0 ;  /* 0x0000000000047213 */ /* 0x000fe20000000000 */
[----:B------:R-:W-:Y:S01]  /*04e0*/  IMAD.HI.U32 R6, R7, R5, R6 ;  /* 0x0000000507067227 */ /* 0x000fe200078e0006 */
[----:B------:R-:W-:-:S05]  /*04f0*/  ISETP.GE.AND P2, PT, R0, RZ, PT ;  /* 0x000000ff0000720c */ /* 0x000fca0003f46270 */
[----:B------:R-:W-:-:S05]  /*0500*/  IMAD.HI.U32 R6, R6, R4, RZ ;  /* 0x0000000406067227 */ /* 0x000fca00078e00ff */
[----:B------:R-:W-:-:S05]  /*0510*/  IADD3 R6, PT, PT, -R6, RZ, RZ ;  /* 0x000000ff06067210 */ /* 0x000fca0007ffe1ff */
[----:B------:R-:W-:-:S05]  /*0520*/  IMAD R4, R9, R6, R4 ;  /* 0x0000000609047224 */ /* 0x000fca00078e0204 */
[----:B------:R-:W-:-:S13]  /*0530*/  ISETP.GT.U32.AND P0, PT, R9, R4, PT ;  /* 0x000000040900720c */ /* 0x000fda0003f04070 */
[----:B------:R-:W-:Y:S01]  /*0540*/  @!P0 IMAD.IADD R4, R4, 0x1, -R9 ;  /* 0x0000000104048824 */ /* 0x000fe200078e0a09 */
[----:B------:R-:W-:-:S04]  /*0550*/  ISETP.NE.AND P0, PT, R10, RZ, PT ;  /* 0x000000ff0a00720c */ /* 0x000fc80003f05270 */
[----:B------:R-:W-:-:S13]  /*0560*/  ISETP.GT.U32.AND P1, PT, R9, R4, PT ;  /* 0x000000040900720c */ /* 0x000fda0003f24070 */
[----:B------:R-:W-:-:S04]  /*0570*/  @!P1 IADD3 R4, PT, PT, R4, -R9, RZ ;  /* 0x8000000904049210 */ /* 0x000fc80007ffe0ff */
[----:B------:R-:W-:Y:S02]  /*0580*/  @!P2 IADD3 R4, PT, PT, -R4, RZ, RZ ;  /* 0x000000ff0404a210 */ /* 0x000fe40007ffe1ff */
[----:B------:R-:W-:-:S05]  /*0590*/  @!P0 LOP3.LUT R4, RZ, R10, RZ, 0x33, !PT ;  /* 0x0000000aff048212 */ /* 0x000fca00078e33ff */
[----:B------:R-:W-:Y:S01]  /*05a0*/  STG.E desc[UR4][R2.64], R4 ;  /* 0x0000000402007986 */ /* 0x000fe2000c101904 */
[----:B------:R-:W-:Y:S05]  /*05b0*/  EXIT ;  /* 0x000000000000794d */ /* 0x000fea0003800000 */
.L_x_5:
        /* <DEDUP_REMOVED lines=12> */
.L_x_8:


//--------------------- .nv.shared.reserved.0     --------------------------
	.section	.nv.shared.reserved.0,"aw",@nobits
	.weak		__nv_reservedSMEM_offset_0_alias
	.size		__nv_reservedSMEM_offset_0_alias, 0, 64
	.other		__nv_reservedSMEM_offset_0_alias,@"STO_CUDA_RESERVED_SHARED STV_DEFAULT"
__nv_reservedSMEM_offset_0_alias:
	.zero		0
	.zero		64


//--------------------- .nv.constant0._Z12LookUpKernelPiS_S_iiiS_S_ --------------------------
	.section	.nv.constant0._Z12LookUpKernelPiS_S_iiiS_S_,"a",@progbits
	.sectionflags	@""
	.align	4
.nv.constant0._Z12LookUpKernelPiS_S_iiiS_S_:
	.zero		952


//--------------------- .nv.constant0._Z15CheckKickKernelPiS_S_S_S_iiS_i --------------------------
	.section	.nv.constant0._Z15CheckKickKernelPiS_S_S_S_iiS_i,"a",@progbits
	.sectionflags	@""
	.align	4
.nv.constant0._Z15CheckKickKernelPiS_S_S_S_iiS_i:
	.zero		956


//--------------------- .nv.constant0._Z13HashingKernelPiS_S_S_S_iiS_ii --------------------------
	.section	.nv.constant0._Z13HashingKernelPiS_S_S_S_iiS_ii,"a",@progbits
	.sectionflags	@""
	.align	4
.nv.constant0._Z13HashingKernelPiS_S_S_S_iiS_ii:
	.zero		960


//--------------------- SYMBOLS --------------------------

	.type		.nv.reservedSmem.offset0,@object
	.size		.nv.reservedSmem.offset0,0x4
